//
// Generated by NVIDIA NVVM Compiler
//
// Compiler Build ID: CL-36424714
// Cuda compilation tools, release 13.0, V13.0.88
// Based on NVVM 20.0.0
//

.version 9.0
.target sm_100
.address_size 64

	// .globl	_Z9calculatePf
// _ZZ9calculatePfE8sresults has been demoted

.visible .entry _Z9calculatePf(
	.param .u64 .ptr .align 1 _Z9calculatePf_param_0
)
{
	.reg .pred 	%p<10>;
	.reg .b32 	%r<21>;
	.reg .b32 	%f<49>;
	.reg .b64 	%rd<5>;
	// demoted variable
	.shared .align 4 .b8 _ZZ9calculatePfE8sresults[4096];
	ld.param.u64 	%rd1, [_Z9calculatePf_param_0];
	mov.u32 	%r1, %ctaid.x;
	mov.u32 	%r2, %ntid.x;
	mov.u32 	%r3, %tid.x;
	mad.lo.s32 	%r7, %r1, %r2, %r3;
	cvt.rn.f32.s32 	%f1, %r7;
	setp.eq.s32 	%p1, %r7, 0;
	mov.f32 	%f48, 0f3F800000;
	@%p1 bra 	$L__BB0_3;
	mov.f32 	%f6, 0f00000000;
	mov.f32 	%f7, 0f3F000000;
	mul.rn.f32 	%f8, %f7, %f6;
	mov.f32 	%f9, 0f3DF6384F;
	mul.rn.f32 	%f10, %f9, %f6;
	mul.f32 	%f11, %f10, 0f40400000;
	fma.rn.f32 	%f12, %f8, 0f3FB8AA3B, 0f00000000;
	add.f32 	%f13, %f12, 0f00000000;
	fma.rn.f32 	%f14, %f11, %f8, %f13;
	fma.rn.f32 	%f15, %f10, 0f00000000, %f14;
	mov.f32 	%f16, 0f3F800000;
	add.rn.f32 	%f17, %f16, %f15;
	mul.rn.f32 	%f18, %f17, %f1;
	cvt.rni.f32.f32 	%f19, %f18;
	sub.f32 	%f20, %f18, %f19;
	neg.f32 	%f21, %f18;
	fma.rn.f32 	%f22, %f17, %f1, %f21;
	mov.f32 	%f23, 0fBF800000;
	add.rn.f32 	%f24, %f17, %f23;
	neg.f32 	%f25, %f24;
	add.rn.f32 	%f26, %f15, %f25;
	fma.rn.f32 	%f27, %f26, %f1, %f22;
	add.f32 	%f28, %f20, %f27;
	setp.gt.f32 	%p2, %f19, 0f00000000;
	selp.b32 	%r8, 0, -2097152000, %p2;
	abs.f32 	%f29, %f1;
	setp.num.f32 	%p3, %f29, %f29;
	setp.lt.f32 	%p4, %f18, 0f00000000;
	selp.f32 	%f30, 0f00000000, 0f7F800000, %p4;
	abs.f32 	%f31, %f18;
	setp.gt.f32 	%p5, %f31, 0f43180000;
	cvt.rzi.s32.f32 	%r9, %f19;
	shl.b32 	%r10, %r9, 23;
	sub.s32 	%r11, %r10, %r8;
	mov.b32 	%f32, %r11;
	add.s32 	%r12, %r8, 2130706432;
	mov.b32 	%f33, %r12;
	fma.rn.f32 	%f34, %f28, 0f391FCB8E, 0f3AAF85ED;
	fma.rn.f32 	%f35, %f34, %f28, 0f3C1D9856;
	fma.rn.f32 	%f36, %f35, %f28, 0f3D6357BB;
	fma.rn.f32 	%f37, %f36, %f28, 0f3E75FDEC;
	fma.rn.f32 	%f38, %f37, %f28, 0f3F317218;
	fma.rn.f32 	%f39, %f38, %f28, 0f3F800000;
	mul.f32 	%f40, %f39, %f33;
	mul.f32 	%f41, %f40, %f32;
	selp.f32 	%f48, %f30, %f41, %p5;
	@%p3 bra 	$L__BB0_3;
	mov.f32 	%f42, 0f40000000;
	add.rn.f32 	%f48, %f42, %f1;
$L__BB0_3:
	rcp.rn.f32 	%f43, %f48;
	shl.b32 	%r13, %r3, 2;
	mov.u32 	%r14, _ZZ9calculatePfE8sresults;
	add.s32 	%r4, %r14, %r13;
	st.shared.f32 	[%r4], %f43;
	bar.sync 	0;
	setp.lt.u32 	%p6, %r2, 2;
	@%p6 bra 	$L__BB0_8;
	mov.b32 	%r20, 1;
$L__BB0_5:
	shl.b32 	%r6, %r20, 1;
	add.s32 	%r16, %r6, -1;
	and.b32  	%r17, %r16, %r3;
	setp.ne.s32 	%p7, %r17, 0;
	@%p7 bra 	$L__BB0_7;
	shl.b32 	%r18, %r20, 2;
	add.s32 	%r19, %r4, %r18;
	ld.shared.f32 	%f44, [%r19];
	ld.shared.f32 	%f45, [%r4];
	add.f32 	%f46, %f44, %f45;
	st.shared.f32 	[%r4], %f46;
$L__BB0_7:
	bar.sync 	0;
	setp.lt.u32 	%p8, %r6, %r2;
	mov.u32 	%r20, %r6;
	@%p8 bra 	$L__BB0_5;
$L__BB0_8:
	setp.ne.s32 	%p9, %r3, 0;
	@%p9 bra 	$L__BB0_10;
	ld.shared.f32 	%f47, [_ZZ9calculatePfE8sresults];
	cvta.to.global.u64 	%rd2, %rd1;
	mul.wide.u32 	%rd3, %r1, 4;
	add.s64 	%rd4, %rd2, %rd3;
	st.global.f32 	[%rd4], %f47;
$L__BB0_10:
	ret;

}


// ===== COMPILED SASS (sm_100) =====

	.target	sm_100

	.elftype	@"ET_EXEC"


//--------------------- .note.nv.tkinfo           --------------------------
	.section	.note.nv.tkinfo,"",@"SHT_NOTE"
	.sectionflags	@"SHF_NOTE_NV_TKINFO"
	.tkinfo
        /*0018*/ 	.word	0x00000002
        /*0030*/ 	.string	""
        /*0030*/ 	.string	"ptxas"
        /*0030*/ 	.string	"Cuda compilation tools, release 13.0, V13.0.88"
        /*0030*/ 	.string	"Build cuda_13.0.r13.0/compiler.36424714_0"
        /*0030*/ 	.string	"-arch sm_100 -m 64 "



//--------------------- .note.nv.cuinfo           --------------------------
	.section	.note.nv.cuinfo,"",@"SHT_NOTE"
	.sectionflags	@"SHF_NOTE_NV_CUINFO"
        /*0018*/ 	.short	0x0002
        /*001a*/ 	.short	0x0064
        /*001c*/ 	.short	0x0082
	.zero		2


//--------------------- .nv.info                  --------------------------
	.section	.nv.info,"",@"SHT_CUDA_INFO"
	.align	4


	//----- nvinfo : EIATTR_REGCOUNT
	.align		4
        /*0000*/ 	.byte	0x04, 0x2f
        /*0002*/ 	.short	(.L_1 - .L_0)
	.align		4
.L_0:
        /*0004*/ 	.word	index@(_Z9calculatePf)
        /*0008*/ 	.word	0x0000000e


	//----- nvinfo : EIATTR_FRAME_SIZE
	.align		4
.L_1:
        /*000c*/ 	.byte	0x04, 0x11
        /*000e*/ 	.short	(.L_3 - .L_2)
	.align		4
.L_2:
        /*0010*/ 	.word	index@($__internal_0_$__cuda_sm20_rcp_rn_f32_slowpath)
        /*0014*/ 	.word	0x00000000


	//----- nvinfo : EIATTR_FRAME_SIZE
	.align		4
.L_3:
        /*0018*/ 	.byte	0x04, 0x11
        /*001a*/ 	.short	(.L_5 - .L_4)
	.align		4
.L_4:
        /*001c*/ 	.word	index@(_Z9calculatePf)
        /*0020*/ 	.word	0x00000000


	//----- nvinfo : EIATTR_MIN_STACK_SIZE
	.align		4
.L_5:
        /*0024*/ 	.byte	0x04, 0x12
        /*0026*/ 	.short	(.L_7 - .L_6)
	.align		4
.L_6:
        /*0028*/ 	.word	index@(_Z9calculatePf)
        /*002c*/ 	.word	0x00000000
.L_7:


//--------------------- .nv.compat                --------------------------
	.section	.nv.compat,"",@"SHT_CUDA_COMPAT_INFO"
	.align	4
        /*0000*/ 	.byte	0x02, 0x09, 0x00, 0x00, 0x02, 0x02, 0x01, 0x00, 0x02, 0x05, 0x05, 0x00, 0x03, 0x07, 0x01, 0x01
        /*0010*/ 	.byte	0x02, 0x03, 0x00, 0x00, 0x02, 0x06, 0x01, 0x00, 0x04, 0x0b, 0x08, 0x00, 0x01, 0x00, 0x00, 0x00
        /*0020*/ 	.byte	0x00, 0x00, 0x00, 0x00


//--------------------- .nv.info._Z9calculatePf   --------------------------
	.section	.nv.info._Z9calculatePf,"",@"SHT_CUDA_INFO"
	.sectionflags	@""
	.align	4


	//----- nvinfo : EIATTR_CUDA_API_VERSION
	.align		4
        /*0000*/ 	.byte	0x04, 0x37
        /*0002*/ 	.short	(.L_9 - .L_8)
.L_8:
        /*0004*/ 	.word	0x00000082


	//----- nvinfo : EIATTR_KPARAM_INFO
	.align		4
.L_9:
        /*0008*/ 	.byte	0x04, 0x17
        /*000a*/ 	.short	(.L_11 - .L_10)
.L_10:
        /*000c*/ 	.word	0x00000000
        /*0010*/ 	.short	0x0000
        /*0012*/ 	.short	0x0000
        /*0014*/ 	.byte	0x00, 0xf5, 0x21, 0x00


	//----- nvinfo : EIATTR_SPARSE_MMA_MASK
	.align		4
.L_11:
        /*0018*/ 	.byte	0x03, 0x50
        /*001a*/ 	.short	0x0000


	//----- nvinfo : EIATTR_MAXREG_COUNT
	.align		4
        /*001c*/ 	.byte	0x03, 0x1b
        /*001e*/ 	.short	0x00ff


	//----- nvinfo : EIATTR_NUM_BARRIERS
	.align		4
        /*0020*/ 	.byte	0x02, 0x4c
        /*0022*/ 	.byte	0x01
	.zero		1


	//----- nvinfo : EIATTR_MERCURY_ISA_VERSION
	.align		4
        /*0024*/ 	.byte	0x03, 0x5f
        /*0026*/ 	.short	0x0101


	//----- nvinfo : EIATTR_VRC_CTA_INIT_COUNT
	.align		4
        /*0028*/ 	.byte	0x02, 0x4a
	.zero		1
	.zero		1


	//----- nvinfo : EIATTR_EXIT_INSTR_OFFSETS
	.align		4
        /*002c*/ 	.byte	0x04, 0x1c
        /*002e*/ 	.short	(.L_13 - .L_12)


	//   ....[0]....
.L_12:
        /*0030*/ 	.word	0x00000500


	//   ....[1]....
        /*0034*/ 	.word	0x00000590


	//----- nvinfo : EIATTR_CRS_STACK_SIZE
	.align		4
.L_13:
        /*0038*/ 	.byte	0x04, 0x1e
        /*003a*/ 	.short	(.L_15 - .L_14)
.L_14:
        /*003c*/ 	.word	0x00000000


	//----- nvinfo : EIATTR_CBANK_PARAM_SIZE
	.align		4
.L_15:
        /*0040*/ 	.byte	0x03, 0x19
        /*0042*/ 	.short	0x0008


	//----- nvinfo : EIATTR_PARAM_CBANK
	.align		4
        /*0044*/ 	.byte	0x04, 0x0a
        /*0046*/ 	.short	(.L_17 - .L_16)
	.align		4
.L_16:
        /*0048*/ 	.word	index@(.nv.constant0._Z9calculatePf)
        /*004c*/ 	.short	0x0380
        /*004e*/ 	.short	0x0008


	//----- nvinfo : EIATTR_SW_WAR
	.align		4
.L_17:
        /*0050*/ 	.byte	0x04, 0x36
        /*0052*/ 	.short	(.L_19 - .L_18)
.L_18:
        /*0054*/ 	.word	0x00000008
.L_19:


//--------------------- .nv.callgraph             --------------------------
	.section	.nv.callgraph,"",@"SHT_CUDA_CALLGRAPH"
	.align	4
	.sectionentsize	8
	.align		4
        /*0000*/ 	.word	0x00000000
	.align		4
        /*0004*/ 	.word	0xffffffff
	.align		4
        /*0008*/ 	.word	0x00000000
	.align		4
        /*000c*/ 	.word	0xfffffffe
	.align		4
        /*0010*/ 	.word	0x00000000
	.align		4
        /*0014*/ 	.word	0xfffffffd
	.align		4
        /*0018*/ 	.word	0x00000000
	.align		4
        /*001c*/ 	.word	0xfffffffc


//--------------------- .text._Z9calculatePf      --------------------------
	.section	.text._Z9calculatePf,"ax",@progbits
	.align	128
        .global         _Z9calculatePf
        .type           _Z9calculatePf,@function
        .size           _Z9calculatePf,(.L_x_12 - _Z9calculatePf)
        .other          _Z9calculatePf,@"STO_CUDA_ENTRY STV_DEFAULT"
_Z9calculatePf:
.text._Z9calculatePf:
[----:B------:R-:W-:Y:S01]  /*0000*/  LDC R1, c[0x0][0x37c] ;  /* 0x0000df00ff017b82 */ /* 0x000fe20000000800 */
[----:B------:R-:W0:Y:S01]  /*0010*/  S2R R3, SR_CTAID.X ;  /* 0x0000000000037919 */ /* 0x000e220000002500 */
[----:B------:R-:W0:Y:S01]  /*0020*/  LDCU UR6, c[0x0][0x360] ;  /* 0x00006c00ff0677ac */ /* 0x000e220008000800 */
[----:B------:R-:W-:Y:S01]  /*0030*/  BSSY.RECONVERGENT B0, `(.L_x_0) ;  /* 0x0000027000007945 */ /* 0x000fe20003800200 */
[----:B------:R-:W-:Y:S01]  /*0040*/  IMAD.MOV.U32 R0, RZ, RZ, 0x3f800000 ;  /* 0x3f800000ff007424 */ /* 0x000fe200078e00ff */
[----:B------:R-:W0:Y:S02]  /*0050*/  S2R R4, SR_TID.X ;  /* 0x0000000000047919 */ /* 0x000e240000002100 */
[----:B0-----:R-:W-:-:S05]  /*0060*/  IMAD R2, R3, UR6, R4 ;  /* 0x0000000603027c24 */ /* 0x001fca000f8e0204 */
[----:B------:R-:W-:-:S13]  /*0070*/  ISETP.NE.AND P0, PT, R2, RZ, PT ;  /* 0x000000ff0200720c */ /* 0x000fda0003f05270 */
[----:B------:R-:W-:Y:S05]  /*0080*/  @!P0 BRA `(.L_x_1) ;  /* 0x0000000000848947 */ /* 0x000fea0003800000 */
[----:B------:R-:W-:Y:S01]  /*0090*/  FFMA R0, RZ, 1.4426950216293334961, RZ ;  /* 0x3fb8aa3bff007823 */ /* 0x000fe200000000ff */
[----:B------:R-:W-:-:S03]  /*00a0*/  I2FP.F32.S32 R2, R2 ;  /* 0x0000000200027245 */ /* 0x000fc60000201400 */
[----:B------:R-:W-:Y:S01]  /*00b0*/  FADD R0, RZ, R0 ;  /* 0x00000000ff007221 */ /* 0x000fe20000000000 */
[----:B------:R-:W-:-:S03]  /*00c0*/  FSETP.NAN.AND P2, PT, |R2|, |R2|, PT ;  /* 0x400000020200720b */ /* 0x000fc60003f48200 */
[----:B------:R-:W-:-:S04]  /*00d0*/  FFMA R0, RZ, RZ, R0 ;  /* 0x000000ffff007223 */ /* 0x000fc80000000000 */
[----:B------:R-:W-:-:S04]  /*00e0*/  FFMA R0, RZ, RZ, R0 ;  /* 0x000000ffff007223 */ /* 0x000fc80000000000 */
[----:B------:R-:W-:-:S04]  /*00f0*/  FADD R5, R0, 1 ;  /* 0x3f80000000057421 */ /* 0x000fc80000000000 */
[----:B------:R-:W-:Y:S01]  /*0100*/  FMUL R7, R2, R5 ;  /* 0x0000000502077220 */ /* 0x000fe20000400000 */
[----:B------:R-:W-:-:S03]  /*0110*/  FADD R9, R5, -1 ;  /* 0xbf80000005097421 */ /* 0x000fc60000000000 */
[----:B------:R-:W0:Y:S01]  /*0120*/  FRND R6, R7 ;  /* 0x0000000700067307 */ /* 0x000e220000201000 */
[----:B------:R-:W-:Y:S01]  /*0130*/  FADD R0, R0, -R9 ;  /* 0x8000000900007221 */ /* 0x000fe20000000000 */
[C---:B------:R-:W-:Y:S01]  /*0140*/  FFMA R5, R2.reuse, R5, -R7 ;  /* 0x0000000502057223 */ /* 0x040fe20000000807 */
[----:B------:R-:W-:Y:S01]  /*0150*/  IMAD.MOV.U32 R9, RZ, RZ, 0x391fcb8e ;  /* 0x391fcb8eff097424 */ /* 0x000fe200078e00ff */
[C---:B------:R-:W-:Y:S02]  /*0160*/  FSETP.GT.AND P0, PT, |R7|.reuse, 152, PT ;  /* 0x431800000700780b */ /* 0x040fe40003f04200 */
[----:B------:R-:W-:Y:S02]  /*0170*/  FFMA R5, R2, R0, R5 ;  /* 0x0000000002057223 */ /* 0x000fe40000000005 */
[----:B------:R-:W1:Y:S01]  /*0180*/  F2I.NTZ R8, R7 ;  /* 0x0000000700087305 */ /* 0x000e620000203100 */
[----:B0-----:R-:W-:Y:S01]  /*0190*/  FADD R0, R7, -R6 ;  /* 0x8000000607007221 */ /* 0x001fe20000000000 */
[----:B------:R-:W-:-:S03]  /*01a0*/  FSETP.GT.AND P1, PT, R6, RZ, PT ;  /* 0x000000ff0600720b */ /* 0x000fc60003f24000 */
[----:B------:R-:W-:-:S04]  /*01b0*/  FADD R0, R0, R5 ;  /* 0x0000000500007221 */ /* 0x000fc80000000000 */
[----:B------:R-:W-:-:S04]  /*01c0*/  FFMA R5, R0, R9, 0.0013391353422775864601 ;  /* 0x3aaf85ed00057423 */ /* 0x000fc80000000009 */
[----:B------:R-:W-:-:S04]  /*01d0*/  FFMA R5, R0, R5, 0.0096188392490148544312 ;  /* 0x3c1d985600057423 */ /* 0x000fc80000000005 */
[----:B------:R-:W-:-:S04]  /*01e0*/  FFMA R5, R0, R5, 0.055503588169813156128 ;  /* 0x3d6357bb00057423 */ /* 0x000fc80000000005 */
[C---:B------:R-:W-:Y:S01]  /*01f0*/  FFMA R9, R0.reuse, R5, 0.24022644758224487305 ;  /* 0x3e75fdec00097423 */ /* 0x040fe20000000005 */
[----:B------:R-:W-:Y:S02]  /*0200*/  SEL R5, RZ, 0x83000000, P1 ;  /* 0x83000000ff057807 */ /* 0x000fe40000800000 */
[----:B------:R-:W-:Y:S01]  /*0210*/  FSETP.GEU.AND P1, PT, R7, RZ, PT ;  /* 0x000000ff0700720b */ /* 0x000fe20003f2e000 */
[----:B------:R-:W-:Y:S01]  /*0220*/  FFMA R9, R0, R9, 0.69314718246459960938 ;  /* 0x3f31721800097423 */ /* 0x000fe20000000009 */
[----:B------:R-:W-:Y:S01]  /*0230*/  IADD3 R6, PT, PT, R5, 0x7f000000, RZ ;  /* 0x7f00000005067810 */ /* 0x000fe20007ffe0ff */
[----:B-1----:R-:W-:Y:S02]  /*0240*/  IMAD R8, R8, 0x800000, -R5 ;  /* 0x0080000008087824 */ /* 0x002fe400078e0a05 */
[----:B------:R-:W-:Y:S01]  /*0250*/  FFMA R9, R0, R9, 1 ;  /* 0x3f80000000097423 */ /* 0x000fe20000000009 */
[----:B------:R-:W-:-:S03]  /*0260*/  FSEL R0, RZ, +INF , !P1 ;  /* 0x7f800000ff007808 */ /* 0x000fc60004800000 */
[----:B------:R-:W-:-:S04]  /*0270*/  FMUL R9, R6, R9 ;  /* 0x0000000906097220 */ /* 0x000fc80000400000 */
[----:B------:R-:W-:Y:S01]  /*0280*/  @!P0 FMUL R0, R8, R9 ;  /* 0x0000000908008220 */ /* 0x000fe20000400000 */
[----:B------:R-:W-:-:S07]  /*0290*/  @P2 FADD R0, R2, 2 ;  /* 0x4000000002002421 */ /* 0x000fce0000000000 */
.L_x_1:
[----:B------:R-:W-:Y:S05]  /*02a0*/  BSYNC.RECONVERGENT B0 ;  /* 0x0000000000007941 */ /* 0x000fea0003800200 */
.L_x_0:
[----:B------:R-:W-:Y:S01]  /*02b0*/  IADD3 R2, PT, PT, R0, 0x1800000, RZ ;  /* 0x0180000000027810 */ /* 0x000fe20007ffe0ff */
[----:B------:R-:W-:Y:S03]  /*02c0*/  BSSY.RECONVERGENT B0, `(.L_x_2) ;  /* 0x000000d000007945 */ /* 0x000fe60003800200 */
[----:B------:R-:W-:-:S04]  /*02d0*/  LOP3.LUT R2, R2, 0x7f800000, RZ, 0xc0, !PT ;  /* 0x7f80000002027812 */ /* 0x000fc800078ec0ff */
[----:B------:R-:W-:-:S13]  /*02e0*/  ISETP.GT.U32.AND P0, PT, R2, 0x1ffffff, PT ;  /* 0x01ffffff0200780c */ /* 0x000fda0003f04070 */
[----:B------:R-:W-:Y:S05]  /*02f0*/  @P0 BRA `(.L_x_3) ;  /* 0x0000000000140947 */ /* 0x000fea0003800000 */
[----:B------:R-:W-:Y:S01]  /*0300*/  IMAD.MOV.U32 R2, RZ, RZ, R0 ;  /* 0x000000ffff027224 */ /* 0x000fe200078e0000 */
[----:B------:R-:W-:-:S07]  /*0310*/  MOV R6, 0x330 ;  /* 0x0000033000067802 */ /* 0x000fce0000000f00 */
[----:B------:R-:W-:Y:S05]  /*0320*/  CALL.REL.NOINC `($__internal_0_$__cuda_sm20_rcp_rn_f32_slowpath) ;  /* 0x00000000009c7944 */ /* 0x000fea0003c00000 */
[----:B------:R-:W-:Y:S01]  /*0330*/  MOV R2, R5 ;  /* 0x0000000500027202 */ /* 0x000fe20000000f00 */
[----:B------:R-:W-:Y:S06]  /*0340*/  BRA `(.L_x_4) ;  /* 0x0000000000107947 */ /* 0x000fec0003800000 */
.L_x_3:
[----:B------:R-:W0:Y:S02]  /*0350*/  MUFU.RCP R5, R0 ;  /* 0x0000000000057308 */ /* 0x000e240000001000 */
[----:B0-----:R-:W-:-:S04]  /*0360*/  FFMA R2, R5, R0, -1 ;  /* 0xbf80000005027423 */ /* 0x001fc80000000000 */
[----:B------:R-:W-:-:S04]  /*0370*/  FADD.FTZ R2, -R2, -RZ ;  /* 0x800000ff02027221 */ /* 0x000fc80000010100 */
[----:B------:R-:W-:-:S07]  /*0380*/  FFMA R2, R5, R2, R5 ;  /* 0x0000000205027223 */ /* 0x000fce0000000005 */
.L_x_4:
[----:B------:R-:W-:Y:S05]  /*0390*/  BSYNC.RECONVERGENT B0 ;  /* 0x0000000000007941 */ /* 0x000fea0003800200 */
.L_x_2:
[----:B------:R-:W0:Y:S01]  /*03a0*/  S2UR UR5, SR_CgaCtaId ;  /* 0x00000000000579c3 */ /* 0x000e220000008800 */
[----:B------:R-:W-:Y:S01]  /*03b0*/  UMOV UR4, 0x400 ;  /* 0x0000040000047882 */ /* 0x000fe20000000000 */
[----:B------:R-:W-:Y:S01]  /*03c0*/  UISETP.GE.U32.AND UP0, UPT, UR6, 0x2, UPT ;  /* 0x000000020600788c */ /* 0x000fe2000bf06070 */
[----:B------:R-:W-:Y:S01]  /*03d0*/  ISETP.NE.AND P1, PT, R4, RZ, PT ;  /* 0x000000ff0400720c */ /* 0x000fe20003f25270 */
[----:B0-----:R-:W-:-:S06]  /*03e0*/  ULEA UR4, UR5, UR4, 0x18 ;  /* 0x0000000405047291 */ /* 0x001fcc000f8ec0ff */
[----:B------:R-:W-:-:S05]  /*03f0*/  LEA R5, R4, UR4, 0x2 ;  /* 0x0000000404057c11 */ /* 0x000fca000f8e10ff */
[----:B------:R0:W-:Y:S01]  /*0400*/  STS [R5], R2 ;  /* 0x0000000205007388 */ /* 0x0001e20000000800 */
[----:B------:R-:W-:Y:S06]  /*0410*/  BAR.SYNC.DEFER_BLOCKING 0x0 ;  /* 0x0000000000007b1d */ /* 0x000fec0000010000 */
[----:B------:R-:W-:Y:S05]  /*0420*/  BRA.U !UP0, `(.L_x_5) ;  /* 0x0000000108347547 */ /* 0x000fea000b800000 */
[----:B------:R-:W-:-:S07]  /*0430*/  IMAD.MOV.U32 R0, RZ, RZ, 0x1 ;  /* 0x00000001ff007424 */ /* 0x000fce00078e00ff */
.L_x_6:
[----:B------:R-:W-:-:S05]  /*0440*/  SHF.L.U32 R8, R0, 0x1, RZ ;  /* 0x0000000100087819 */ /* 0x000fca00000006ff */
[----:B------:R-:W-:-:S05]  /*0450*/  VIADD R7, R8, 0xffffffff ;  /* 0xffffffff08077836 */ /* 0x000fca0000000000 */
[----:B------:R-:W-:-:S13]  /*0460*/  LOP3.LUT P0, RZ, R7, R4, RZ, 0xc0, !PT ;  /* 0x0000000407ff7212 */ /* 0x000fda000780c0ff */
[----:B0-----:R-:W-:Y:S01]  /*0470*/  @!P0 LEA R2, R0, R5, 0x2 ;  /* 0x0000000500028211 */ /* 0x001fe200078e10ff */
[----:B------:R-:W-:Y:S01]  /*0480*/  @!P0 LDS R7, [R5] ;  /* 0x0000000005078984 */ /* 0x000fe20000000800 */
[----:B------:R-:W-:-:S04]  /*0490*/  IMAD.MOV.U32 R0, RZ, RZ, R8 ;  /* 0x000000ffff007224 */ /* 0x000fc800078e0008 */
[----:B------:R-:W0:Y:S02]  /*04a0*/  @!P0 LDS R2, [R2] ;  /* 0x0000000002028984 */ /* 0x000e240000000800 */
[----:B0-----:R-:W-:-:S05]  /*04b0*/  @!P0 FADD R6, R2, R7 ;  /* 0x0000000702068221 */ /* 0x001fca0000000000 */
[----:B------:R1:W-:Y:S01]  /*04c0*/  @!P0 STS [R5], R6 ;  /* 0x0000000605008388 */ /* 0x0003e20000000800 */
[----:B------:R-:W-:Y:S01]  /*04d0*/  BAR.SYNC.DEFER_BLOCKING 0x0 ;  /* 0x0000000000007b1d */ /* 0x000fe20000010000 */
[----:B------:R-:W-:-:S13]  /*04e0*/  ISETP.GE.U32.AND P0, PT, R8, UR6, PT ;  /* 0x0000000608007c0c */ /* 0x000fda000bf06070 */
[----:B-1----:R-:W-:Y:S05]  /*04f0*/  @!P0 BRA `(.L_x_6) ;  /* 0xfffffffc00d08947 */ /* 0x002fea000383ffff */
.L_x_5:
[----:B------:R-:W-:Y:S05]  /*0500*/  @P1 EXIT ;  /* 0x000000000000194d */ /* 0x000fea0003800000 */
[----:B------:R-:W1:Y:S01]  /*0510*/  S2UR UR5, SR_CgaCtaId ;  /* 0x00000000000579c3 */ /* 0x000e620000008800 */
[----:B------:R-:W-:-:S07]  /*0520*/  UMOV UR4, 0x400 ;  /* 0x0000040000047882 */ /* 0x000fce0000000000 */
[----:B0-----:R-:W0:Y:S01]  /*0530*/  LDC.64 R4, c[0x0][0x380] ;  /* 0x0000e000ff047b82 */ /* 0x001e220000000a00 */
[----:B-1----:R-:W-:Y:S01]  /*0540*/  ULEA UR4, UR5, UR4, 0x18 ;  /* 0x0000000405047291 */ /* 0x002fe2000f8ec0ff */
[----:B0-----:R-:W-:-:S08]  /*0550*/  IMAD.WIDE.U32 R2, R3, 0x4, R4 ;  /* 0x0000000403027825 */ /* 0x001fd000078e0004 */
[----:B------:R-:W0:Y:S02]  /*0560*/  LDS R7, [UR4] ;  /* 0x00000004ff077984 */ /* 0x000e240008000800 */
[----:B------:R-:W0:Y:S02]  /*0570*/  LDCU.64 UR4, c[0x0][0x358] ;  /* 0x00006b00ff0477ac */ /* 0x000e240008000a00 */
[----:B0-----:R-:W-:Y:S01]  /*0580*/  STG.E desc[UR4][R2.64], R7 ;  /* 0x0000000702007986 */ /* 0x001fe2000c101904 */
[----:B------:R-:W-:Y:S05]  /*0590*/  EXIT ;  /* 0x000000000000794d */ /* 0x000fea0003800000 */
        .weak           $__internal_0_$__cuda_sm20_rcp_rn_f32_slowpath
        .type           $__internal_0_$__cuda_sm20_rcp_rn_f32_slowpath,@function
        .size           $__internal_0_$__cuda_sm20_rcp_rn_f32_slowpath,(.L_x_12 - $__internal_0_$__cuda_sm20_rcp_rn_f32_slowpath)
$__internal_0_$__cuda_sm20_rcp_rn_f32_slowpath:
[----:B------:R-:W-:Y:S01]  /*05a0*/  SHF.L.U32 R0, R2, 0x1, RZ ;  /* 0x0000000102007819 */ /* 0x000fe200000006ff */
[----:B------:R-:W-:Y:S03]  /*05b0*/  BSSY.RECONVERGENT B1, `(.L_x_7) ;  /* 0x0000030000017945 */ /* 0x000fe60003800200 */
[----:B------:R-:W-:-:S04]  /*05c0*/  SHF.R.U32.HI R9, RZ, 0x18, R0 ;  /* 0x00000018ff097819 */ /* 0x000fc80000011600 */
[----:B------:R-:W-:-:S13]  /*05d0*/  ISETP.NE.U32.AND P0, PT, R9, RZ, PT ;  /* 0x000000ff0900720c */ /* 0x000fda0003f05070 */
[----:B------:R-:W-:Y:S05]  /*05e0*/  @P0 BRA `(.L_x_8) ;  /* 0x0000000000280947 */ /* 0x000fea0003800000 */
[----:B------:R-:W-:-:S05]  /*05f0*/  IMAD.SHL.U32 R0, R2, 0x2, RZ ;  /* 0x0000000202007824 */ /* 0x000fca00078e00ff */
[----:B------:R-:W-:-:S13]  /*0600*/  ISETP.NE.AND P0, PT, R0, RZ, PT ;  /* 0x000000ff0000720c */ /* 0x000fda0003f05270 */
[----:B------:R-:W-:Y:S01]  /*0610*/  @P0 FFMA R7, R2, 1.84467440737095516160e+19, RZ ;  /* 0x5f80000002070823 */ /* 0x000fe200000000ff */
[----:B------:R-:W-:Y:S08]  /*0620*/  @!P0 MUFU.RCP R5, R2 ;  /* 0x0000000200058308 */ /* 0x000ff00000001000 */
[----:B------:R-:W0:Y:S02]  /*0630*/  @P0 MUFU.RCP R0, R7 ;  /* 0x0000000700000308 */ /* 0x000e240000001000 */
[----:B0-----:R-:W-:-:S04]  /*0640*/  @P0 FFMA R8, R7, R0, -1 ;  /* 0xbf80000007080423 */ /* 0x001fc80000000000 */
[----:B------:R-:W-:-:S04]  /*0650*/  @P0 FADD.FTZ R9, -R8, -RZ ;  /* 0x800000ff08090221 */ /* 0x000fc80000010100 */
[----:B------:R-:W-:-:S04]  /*0660*/  @P0 FFMA R0, R0, R9, R0 ;  /* 0x0000000900000223 */ /* 0x000fc80000000000 */
[----:B------:R-:W-:Y:S01]  /*0670*/  @P0 FFMA R5, R0, 1.84467440737095516160e+19, RZ ;  /* 0x5f80000000050823 */ /* 0x000fe200000000ff */
[----:B------:R-:W-:Y:S06]  /*0680*/  BRA `(.L_x_9) ;  /* 0x0000000000887947 */ /* 0x000fec0003800000 */
.L_x_8:
[----:B------:R-:W-:-:S04]  /*0690*/  IADD3 R11, PT, PT, R9, -0xfd, RZ ;  /* 0xffffff03090b7810 */ /* 0x000fc80007ffe0ff */
[----:B------:R-:W-:-:S13]  /*06a0*/  ISETP.GT.U32.AND P0, PT, R11, 0x1, PT ;  /* 0x000000010b00780c */ /* 0x000fda0003f04070 */
[----:B------:R-:W-:Y:S05]  /*06b0*/  @P0 BRA `(.L_x_10) ;  /* 0x0000000000780947 */ /* 0x000fea0003800000 */
[----:B------:R-:W-:Y:S01]  /*06c0*/  LOP3.LUT R0, R2, 0x7fffff, RZ, 0xc0, !PT ;  /* 0x007fffff02007812 */ /* 0x000fe200078ec0ff */
[----:B------:R-:W-:-:S03]  /*06d0*/  IMAD.MOV.U32 R10, RZ, RZ, 0x3 ;  /* 0x00000003ff0a7424 */ /* 0x000fc600078e00ff */
[----:B------:R-:W-:Y:S02]  /*06e0*/  LOP3.LUT R0, R0, 0x3f800000, RZ, 0xfc, !PT ;  /* 0x3f80000000007812 */ /* 0x000fe400078efcff */
[----:B------:R-:W-:Y:S02]  /*06f0*/  SHF.L.U32 R10, R10, R11, RZ ;  /* 0x0000000b0a0a7219 */ /* 0x000fe400000006ff */
[----:B------:R-:W0:Y:S02]  /*0700*/  MUFU.RCP R5, R0 ;  /* 0x0000000000057308 */ /* 0x000e240000001000 */
[----:B0-----:R-:W-:-:S04]  /*0710*/  FFMA R7, R0, R5, -1 ;  /* 0xbf80000000077423 */ /* 0x001fc80000000005 */
[----:B------:R-:W-:-:S04]  /*0720*/  FADD.FTZ R8, -R7, -RZ ;  /* 0x800000ff07087221 */ /* 0x000fc80000010100 */
[CCC-:B------:R-:W-:Y:S01]  /*0730*/  FFMA.RM R7, R5.reuse, R8.reuse, R5.reuse ;  /* 0x0000000805077223 */ /* 0x1c0fe20000004005 */
[----:B------:R-:W-:-:S04]  /*0740*/  FFMA.RP R8, R5, R8, R5 ;  /* 0x0000000805087223 */ /* 0x000fc80000008005 */
[C---:B------:R-:W-:Y:S02]  /*0750*/  LOP3.LUT R5, R7.reuse, 0x7fffff, RZ, 0xc0, !PT ;  /* 0x007fffff07057812 */ /* 0x040fe400078ec0ff */
[----:B------:R-:W-:Y:S02]  /*0760*/  FSETP.NEU.FTZ.AND P0, PT, R7, R8, PT ;  /* 0x000000080700720b */ /* 0x000fe40003f1d000 */
[----:B------:R-:W-:Y:S02]  /*0770*/  LOP3.LUT R5, R5, 0x800000, RZ, 0xfc, !PT ;  /* 0x0080000005057812 */ /* 0x000fe400078efcff */
[----:B------:R-:W-:Y:S02]  /*0780*/  SEL R7, RZ, 0xffffffff, !P0 ;  /* 0xffffffffff077807 */ /* 0x000fe40004000000 */
[----:B------:R-:W-:Y:S02]  /*0790*/  LOP3.LUT R10, R10, R5, RZ, 0xc0, !PT ;  /* 0x000000050a0a7212 */ /* 0x000fe400078ec0ff */
[----:B------:R-:W-:-:S02]  /*07a0*/  IADD3 R0, PT, PT, -R7, RZ, RZ ;  /* 0x000000ff07007210 */ /* 0x000fc40007ffe1ff */
[-C--:B------:R-:W-:Y:S02]  /*07b0*/  SHF.R.U32.HI R10, RZ, R11.reuse, R10 ;  /* 0x0000000bff0a7219 */ /* 0x080fe4000001160a */
[----:B------:R-:W-:Y:S02]  /*07c0*/  LOP3.LUT P1, RZ, R0, R11, R5, 0xf8, !PT ;  /* 0x0000000b00ff7212 */ /* 0x000fe4000782f805 */
[C---:B------:R-:W-:Y:S02]  /*07d0*/  LOP3.LUT P0, RZ, R10.reuse, 0x1, RZ, 0xc0, !PT ;  /* 0x000000010aff7812 */ /* 0x040fe4000780c0ff */
[----:B------:R-:W-:-:S04]  /*07e0*/  LOP3.LUT P2, RZ, R10, 0x2, RZ, 0xc0, !PT ;  /* 0x000000020aff7812 */ /* 0x000fc8000784c0ff */
[----:B------:R-:W-:Y:S02]  /*07f0*/  PLOP3.LUT P0, PT, P0, P1, P2, 0xe0, 0x0 ;  /* 0x000000000000781c */ /* 0x000fe40000703c20 */
[----:B------:R-:W-:Y:S02]  /*0800*/  LOP3.LUT P1, RZ, R2, 0x7fffff, RZ, 0xc0, !PT ;  /* 0x007fffff02ff7812 */ /* 0x000fe4000782c0ff */
[----:B------:R-:W-:-:S05]  /*0810*/  SEL R0, RZ, 0x1, !P0 ;  /* 0x00000001ff007807 */ /* 0x000fca0004000000 */
[----:B------:R-:W-:-:S05]  /*0820*/  IMAD.MOV R0, RZ, RZ, -R0 ;  /* 0x000000ffff007224 */ /* 0x000fca00078e0a00 */
[----:B------:R-:W-:Y:S02]  /*0830*/  ISETP.GE.AND P0, PT, R0, RZ, PT ;  /* 0x000000ff0000720c */ /* 0x000fe40003f06270 */
[----:B------:R-:W-:-:S04]  /*0840*/  IADD3 R0, PT, PT, R9, -0xfc, RZ ;  /* 0xffffff0409007810 */ /* 0x000fc80007ffe0ff */
[----:B------:R-:W-:-:S07]  /*0850*/  SHF.R.U32.HI R5, RZ, R0, R5 ;  /* 0x00000000ff057219 */ /* 0x000fce0000011605 */
[----:B------:R-:W-:-:S05]  /*0860*/  @!P0 VIADD R5, R5, 0x1 ;  /* 0x0000000105058836 */ /* 0x000fca0000000000 */
[----:B------:R-:W-:-:S04]  /*0870*/  @!P1 SHF.L.U32 R5, R5, 0x1, RZ ;  /* 0x0000000105059819 */ /* 0x000fc800000006ff */
[----:B------:R-:W-:Y:S01]  /*0880*/  LOP3.LUT R5, R5, 0x80000000, R2, 0xf8, !PT ;  /* 0x8000000005057812 */ /* 0x000fe200078ef802 */
[----:B------:R-:W-:Y:S06]  /*0890*/  BRA `(.L_x_9) ;  /* 0x0000000000047947 */ /* 0x000fec0003800000 */
.L_x_10:
[----:B------:R0:W1:Y:S02]  /*08a0*/  MUFU.RCP R5, R2 ;  /* 0x0000000200057308 */ /* 0x0000640000001000 */
.L_x_9:
[----:B------:R-:W-:Y:S05]  /*08b0*/  BSYNC.RECONVERGENT B1 ;  /* 0x0000000000017941 */ /* 0x000fea0003800200 */
.L_x_7:
[----:B------:R-:W-:-:S04]  /*08c0*/  HFMA2 R7, -RZ, RZ, 0, 0 ;  /* 0x00000000ff077431 */ /* 0x000fc800000001ff */
[----:B01----:R-:W-:Y:S05]  /*08d0*/  RET.REL.NODEC R6 `(_Z9calculatePf) ;  /* 0xfffffff406c87950 */ /* 0x003fea0003c3ffff */
.L_x_11:
[----:B------:R-:W-:-:S00]  /*08e0*/  BRA `(.L_x_11) ;  /* 0xfffffffc00fc7947 */ /* 0x000fc0000383ffff */
[----:B------:R-:W-:-:S00]  /*08f0*/  NOP ;  /* 0x0000000000007918 */ /* 0x000fc00000000000 */
        /* <DEDUP_REMOVED lines=8> */
.L_x_12:


//--------------------- .nv.shared._Z9calculatePf --------------------------
	.section	.nv.shared._Z9calculatePf,"aw",@nobits
	.sectionflags	@""
	.align	4
.nv.shared._Z9calculatePf:
	.zero		5120


//--------------------- .nv.shared.reserved.0     --------------------------
	.section	.nv.shared.reserved.0,"aw",@nobits
	.weak		__nv_reservedSMEM_offset_0_alias
	.size		__nv_reservedSMEM_offset_0_alias, 0, 64
	.other		__nv_reservedSMEM_offset_0_alias,@"STO_CUDA_RESERVED_SHARED STV_DEFAULT"
__nv_reservedSMEM_offset_0_alias:
	.zero		0
	.zero		64


//--------------------- .nv.constant0._Z9calculatePf --------------------------
	.section	.nv.constant0._Z9calculatePf,"a",@progbits
	.sectionflags	@""
	.align	4
.nv.constant0._Z9calculatePf:
	.zero		904


//--------------------- SYMBOLS --------------------------

	.type		.nv.reservedSmem.offset0,@object
	.size		.nv.reservedSmem.offset0,0x4
	.type		.nv.reservedSmem.cap,@object
	.size		.nv.reservedSmem.cap,0x4
